//
// Generated by NVIDIA NVVM Compiler
//
// Compiler Build ID: CL-36424714
// Cuda compilation tools, release 13.0, V13.0.88
// Based on NVVM 20.0.0
//

.version 9.0
.target sm_100
.address_size 64

	// .globl	_Z15print_threadIdsv
.extern .func  (.param .b32 func_retval0) vprintf
(
	.param .b64 vprintf_param_0,
	.param .b64 vprintf_param_1
)
;
.global .align 1 .b8 $str[57] = {116, 104, 114, 101, 97, 100, 73, 100, 120, 46, 120, 32, 58, 32, 37, 100, 44, 32, 116, 104, 114, 101, 97, 100, 73, 100, 120, 46, 121, 32, 58, 32, 37, 100, 44, 32, 116, 104, 114, 101, 97, 100, 73, 100, 120, 46, 122, 32, 58, 32, 37, 100, 44, 32, 10, 32};

.visible .entry _Z15print_threadIdsv()
{
	.local .align 8 .b8 	__local_depot0[16];
	.reg .b64 	%SP;
	.reg .b64 	%SPL;
	.reg .b32 	%r<6>;
	.reg .b64 	%rd<5>;

	mov.u64 	%SPL, __local_depot0;
	cvta.local.u64 	%SP, %SPL;
	add.u64 	%rd1, %SP, 0;
	add.u64 	%rd2, %SPL, 0;
	mov.u32 	%r1, %tid.x;
	mov.u32 	%r2, %tid.y;
	mov.u32 	%r3, %tid.z;
	st.local.v2.u32 	[%rd2], {%r1, %r2};
	st.local.u32 	[%rd2+8], %r3;
	mov.u64 	%rd3, $str;
	cvta.global.u64 	%rd4, %rd3;
	{ // callseq 0, 0
	.param .b64 param0;
	st.param.b64 	[param0], %rd4;
	.param .b64 param1;
	st.param.b64 	[param1], %rd1;
	.param .b32 retval0;
	call.uni (retval0), 
	vprintf, 
	(
	param0, 
	param1
	);
	ld.param.b32 	%r4, [retval0];
	} // callseq 0
	ret;

}


// ===== COMPILED SASS (sm_100) =====

	.target	sm_100

	.elftype	@"ET_EXEC"


//--------------------- .note.nv.tkinfo           --------------------------
	.section	.note.nv.tkinfo,"",@"SHT_NOTE"
	.sectionflags	@"SHF_NOTE_NV_TKINFO"
	.tkinfo
        /*0018*/ 	.word	0x00000002
        /*0030*/ 	.string	""
        /*0030*/ 	.string	"ptxas"
        /*0030*/ 	.string	"Cuda compilation tools, release 13.0, V13.0.88"
        /*0030*/ 	.string	"Build cuda_13.0.r13.0/compiler.36424714_0"
        /*0030*/ 	.string	"-arch sm_100 -m 64 "



//--------------------- .note.nv.cuinfo           --------------------------
	.section	.note.nv.cuinfo,"",@"SHT_NOTE"
	.sectionflags	@"SHF_NOTE_NV_CUINFO"
        /*0018*/ 	.short	0x0002
        /*001a*/ 	.short	0x0064
        /*001c*/ 	.short	0x0082
	.zero		2


//--------------------- .nv.info                  --------------------------
	.section	.nv.info,"",@"SHT_CUDA_INFO"
	.align	4


	//----- nvinfo : EIATTR_REGCOUNT
	.align		4
        /*0000*/ 	.byte	0x04, 0x2f
        /*0002*/ 	.short	(.L_2 - .L_1)
	.align		4
.L_1:
        /*0004*/ 	.word	index@(_Z15print_threadIdsv)
        /*0008*/ 	.word	0x00000018


	//----- nvinfo : EIATTR_FRAME_SIZE
	.align		4
.L_2:
        /*000c*/ 	.byte	0x04, 0x11
        /*000e*/ 	.short	(.L_4 - .L_3)
	.align		4
.L_3:
        /*0010*/ 	.word	index@(_Z15print_threadIdsv)
        /*0014*/ 	.word	0x00000010


	//----- nvinfo : EIATTR_MIN_STACK_SIZE
	.align		4
.L_4:
        /*0018*/ 	.byte	0x04, 0x12
        /*001a*/ 	.short	(.L_6 - .L_5)
	.align		4
.L_5:
        /*001c*/ 	.word	index@(_Z15print_threadIdsv)
        /*0020*/ 	.word	0x00000010
.L_6:


//--------------------- .nv.compat                --------------------------
	.section	.nv.compat,"",@"SHT_CUDA_COMPAT_INFO"
	.align	4
        /*0000*/ 	.byte	0x02, 0x09, 0x00, 0x00, 0x02, 0x02, 0x01, 0x00, 0x02, 0x05, 0x05, 0x00, 0x03, 0x07, 0x01, 0x01
        /*0010*/ 	.byte	0x02, 0x03, 0x00, 0x00, 0x02, 0x06, 0x01, 0x00, 0x04, 0x0b, 0x08, 0x00, 0x09, 0x00, 0x00, 0x00
        /*0020*/ 	.byte	0x00, 0x00, 0x00, 0x00


//--------------------- .nv.info._Z15print_threadIdsv --------------------------
	.section	.nv.info._Z15print_threadIdsv,"",@"SHT_CUDA_INFO"
	.sectionflags	@""
	.align	4


	//----- nvinfo : EIATTR_CUDA_API_VERSION
	.align		4
        /*0000*/ 	.byte	0x04, 0x37
        /*0002*/ 	.short	(.L_8 - .L_7)
.L_7:
        /*0004*/ 	.word	0x00000082


	//----- nvinfo : EIATTR_SPARSE_MMA_MASK
	.align		4
.L_8:
        /*0008*/ 	.byte	0x03, 0x50
        /*000a*/ 	.short	0x0000


	//----- nvinfo : EIATTR_MAXREG_COUNT
	.align		4
        /*000c*/ 	.byte	0x03, 0x1b
        /*000e*/ 	.short	0x00ff


	//----- nvinfo : EIATTR_EXTERNS
	.align		4
        /*0010*/ 	.byte	0x04, 0x0f
        /*0012*/ 	.short	(.L_10 - .L_9)


	//   ....[0]....
	.align		4
.L_9:
        /*0014*/ 	.word	index@(vprintf)


	//----- nvinfo : EIATTR_MERCURY_ISA_VERSION
	.align		4
.L_10:
        /*0018*/ 	.byte	0x03, 0x5f
        /*001a*/ 	.short	0x0101


	//----- nvinfo : EIATTR_VRC_CTA_INIT_COUNT
	.align		4
        /*001c*/ 	.byte	0x02, 0x4a
	.zero		1
	.zero		1


	//----- nvinfo : EIATTR_SYSCALL_OFFSETS
	.align		4
        /*0020*/ 	.byte	0x04, 0x46
        /*0022*/ 	.short	(.L_12 - .L_11)


	//   ....[0]....
.L_11:
        /*0024*/ 	.word	0x00000110


	//----- nvinfo : EIATTR_EXIT_INSTR_OFFSETS
	.align		4
.L_12:
        /*0028*/ 	.byte	0x04, 0x1c
        /*002a*/ 	.short	(.L_14 - .L_13)


	//   ....[0]....
.L_13:
        /*002c*/ 	.word	0x00000120


	//----- nvinfo : EIATTR_SW_WAR
	.align		4
.L_14:
        /*0030*/ 	.byte	0x04, 0x36
        /*0032*/ 	.short	(.L_16 - .L_15)
.L_15:
        /*0034*/ 	.word	0x00000008
.L_16:


//--------------------- .nv.callgraph             --------------------------
	.section	.nv.callgraph,"",@"SHT_CUDA_CALLGRAPH"
	.align	4
	.sectionentsize	8
	.align		4
        /*0000*/ 	.word	0x00000000
	.align		4
        /*0004*/ 	.word	0xffffffff
	.align		4
        /*0008*/ 	.word	index@(_Z15print_threadIdsv)
	.align		4
        /*000c*/ 	.word	index@(vprintf)
	.align		4
        /*0010*/ 	.word	0x00000000
	.align		4
        /*0014*/ 	.word	0xfffffffe
	.align		4
        /*0018*/ 	.word	0x00000000
	.align		4
        /*001c*/ 	.word	0xfffffffd
	.align		4
        /*0020*/ 	.word	0x00000000
	.align		4
        /*0024*/ 	.word	0xfffffffc


//--------------------- .nv.constant4             --------------------------
	.section	.nv.constant4,"a",@progbits
	.align	8
	.align		8
.nv.constant4:
        /*0000*/ 	.dword	vprintf
	.align		8
        /*0008*/ 	.dword	$str


//--------------------- .text._Z15print_threadIdsv --------------------------
	.section	.text._Z15print_threadIdsv,"ax",@progbits
	.align	128
        .global         _Z15print_threadIdsv
        .type           _Z15print_threadIdsv,@function
        .size           _Z15print_threadIdsv,(.L_x_2 - _Z15print_threadIdsv)
        .other          _Z15print_threadIdsv,@"STO_CUDA_ENTRY STV_DEFAULT"
_Z15print_threadIdsv:
.text._Z15print_threadIdsv:
[----:B------:R-:W0:Y:S01]  /*0000*/  LDC R1, c[0x0][0x37c] ;  /* 0x0000df00ff017b82 */ /* 0x000e220000000800 */
[----:B------:R-:W1:Y:S01]  /*0010*/  S2R R8, SR_TID.X ;  /* 0x0000000000087919 */ /* 0x000e620000002100 */
[----:B0-----:R-:W-:Y:S01]  /*0020*/  VIADD R1, R1, 0xfffffff0 ;  /* 0xfffffff001017836 */ /* 0x001fe20000000000 */
[----:B------:R-:W-:Y:S01]  /*0030*/  MOV R0, 0x0 ;  /* 0x0000000000007802 */ /* 0x000fe20000000f00 */
[----:B------:R-:W0:Y:S01]  /*0040*/  LDCU UR4, c[0x0][0x2f8] ;  /* 0x00005f00ff0477ac */ /* 0x000e220008000800 */
[----:B------:R-:W1:Y:S03]  /*0050*/  S2R R9, SR_TID.Y ;  /* 0x0000000000097919 */ /* 0x000e660000002200 */
[----:B------:R2:W3:Y:S01]  /*0060*/  LDC.64 R2, c[0x4][R0] ;  /* 0x0100000000027b82 */ /* 0x0004e20000000a00 */
[----:B------:R-:W4:Y:S01]  /*0070*/  LDCU.64 UR6, c[0x4][0x8] ;  /* 0x01000100ff0677ac */ /* 0x000f220008000a00 */
[----:B------:R-:W5:Y:S01]  /*0080*/  S2R R10, SR_TID.Z ;  /* 0x00000000000a7919 */ /* 0x000f620000002300 */
[----:B------:R-:W2:Y:S01]  /*0090*/  LDCU UR5, c[0x0][0x2fc] ;  /* 0x00005f80ff0577ac */ /* 0x000ea20008000800 */
[----:B0-----:R-:W-:Y:S01]  /*00a0*/  IADD3 R6, P0, PT, R1, UR4, RZ ;  /* 0x0000000401067c10 */ /* 0x001fe2000ff1e0ff */
[----:B----4-:R-:W-:Y:S01]  /*00b0*/  IMAD.U32 R4, RZ, RZ, UR6 ;  /* 0x00000006ff047e24 */ /* 0x010fe2000f8e00ff */
[----:B------:R-:W-:-:S03]  /*00c0*/  MOV R5, UR7 ;  /* 0x0000000700057c02 */ /* 0x000fc60008000f00 */
[----:B--2---:R-:W-:Y:S01]  /*00d0*/  IMAD.X R7, RZ, RZ, UR5, P0 ;  /* 0x00000005ff077e24 */ /* 0x004fe200080e06ff */
[----:B-1----:R0:W-:Y:S04]  /*00e0*/  STL.64 [R1], R8 ;  /* 0x0000000801007387 */ /* 0x0021e80000100a00 */
[----:B-----5:R0:W-:Y:S03]  /*00f0*/  STL [R1+0x8], R10 ;  /* 0x0000080a01007387 */ /* 0x0201e60000100800 */
[----:B------:R-:W-:-:S07]  /*0100*/  LEPC R20, `(.L_x_0) ;  /* 0x000000001014794e */ /* 0x000fce0000000000 */
[----:B0--3--:R-:W-:Y:S05]  /*0110*/  CALL.ABS.NOINC R2 ;  /* 0x0000000002007343 */ /* 0x009fea0003c00000 */
.L_x_0:
[----:B------:R-:W-:Y:S05]  /*0120*/  EXIT ;  /* 0x000000000000794d */ /* 0x000fea0003800000 */
.L_x_1:
[----:B------:R-:W-:-:S00]  /*0130*/  BRA `(.L_x_1) ;  /* 0xfffffffc00fc7947 */ /* 0x000fc0000383ffff */
[----:B------:R-:W-:-:S00]  /*0140*/  NOP ;  /* 0x0000000000007918 */ /* 0x000fc00000000000 */
        /* <DEDUP_REMOVED lines=11> */
.L_x_2:


//--------------------- .nv.global.init           --------------------------
	.section	.nv.global.init,"aw",@progbits
.nv.global.init:
	.type		$str,@object
	.size		$str,(.L_0 - $str)
$str:
        /*0000*/ 	.byte	0x74, 0x68, 0x72, 0x65, 0x61, 0x64, 0x49, 0x64, 0x78, 0x2e, 0x78, 0x20, 0x3a, 0x20, 0x25, 0x64
        /*0010*/ 	.byte	0x2c, 0x20, 0x74, 0x68, 0x72, 0x65, 0x61, 0x64, 0x49, 0x64, 0x78, 0x2e, 0x79, 0x20, 0x3a, 0x20
        /*0020*/ 	.byte	0x25, 0x64, 0x2c, 0x20, 0x74, 0x68, 0x72, 0x65, 0x61, 0x64, 0x49, 0x64, 0x78, 0x2e, 0x7a, 0x20
        /*0030*/ 	.byte	0x3a, 0x20, 0x25, 0x64, 0x2c, 0x20, 0x0a, 0x20, 0x00
.L_0:


//--------------------- .nv.shared.reserved.0     --------------------------
	.section	.nv.shared.reserved.0,"aw",@nobits
	.weak		__nv_reservedSMEM_offset_0_alias
	.size		__nv_reservedSMEM_offset_0_alias, 0, 64
	.other		__nv_reservedSMEM_offset_0_alias,@"STO_CUDA_RESERVED_SHARED STV_DEFAULT"
__nv_reservedSMEM_offset_0_alias:
	.zero		0
	.zero		64


//--------------------- .nv.constant0._Z15print_threadIdsv --------------------------
	.section	.nv.constant0._Z15print_threadIdsv,"a",@progbits
	.sectionflags	@""
	.align	4
.nv.constant0._Z15print_threadIdsv:
	.zero		896


//--------------------- SYMBOLS --------------------------

	.type		.nv.reservedSmem.offset0,@object
	.size		.nv.reservedSmem.offset0,0x4
	.type		vprintf,@function
